//
// Generated by NVIDIA NVVM Compiler
//
// Compiler Build ID: CL-36424714
// Cuda compilation tools, release 13.0, V13.0.88
// Based on NVVM 20.0.0
//

.version 9.0
.target sm_100
.address_size 64

	// .globl	_Z15warp_reduce_sumPKfPfi

.visible .entry _Z15warp_reduce_sumPKfPfi(
	.param .u64 .ptr .align 1 _Z15warp_reduce_sumPKfPfi_param_0,
	.param .u64 .ptr .align 1 _Z15warp_reduce_sumPKfPfi_param_1,
	.param .u32 _Z15warp_reduce_sumPKfPfi_param_2
)
{
	.reg .pred 	%p<8>;
	.reg .b32 	%r<20>;
	.reg .b32 	%f<15>;
	.reg .b64 	%rd<9>;

	ld.param.u64 	%rd1, [_Z15warp_reduce_sumPKfPfi_param_0];
	ld.param.u64 	%rd2, [_Z15warp_reduce_sumPKfPfi_param_1];
	ld.param.u32 	%r5, [_Z15warp_reduce_sumPKfPfi_param_2];
	mov.u32 	%r6, %ctaid.x;
	mov.u32 	%r7, %ntid.x;
	mov.u32 	%r1, %tid.x;
	mad.lo.s32 	%r2, %r6, %r7, %r1;
	// begin inline asm
	activemask.b32 %r4;
	// end inline asm
	setp.ge.s32 	%p1, %r2, %r5;
	mov.f32 	%f14, 0f00000000;
	@%p1 bra 	$L__BB0_2;
	cvta.to.global.u64 	%rd3, %rd1;
	mul.wide.s32 	%rd4, %r2, 4;
	add.s64 	%rd5, %rd3, %rd4;
	ld.global.nc.f32 	%f14, [%rd5];
$L__BB0_2:
	mov.b32 	%r8, %f14;
	shfl.sync.down.b32	%r9|%p2, %r8, 16, 31, %r4;
	mov.b32 	%f5, %r9;
	add.f32 	%f6, %f14, %f5;
	mov.b32 	%r10, %f6;
	shfl.sync.down.b32	%r11|%p3, %r10, 8, 31, %r4;
	mov.b32 	%f7, %r11;
	add.f32 	%f8, %f6, %f7;
	mov.b32 	%r12, %f8;
	shfl.sync.down.b32	%r13|%p4, %r12, 4, 31, %r4;
	mov.b32 	%f9, %r13;
	add.f32 	%f10, %f8, %f9;
	mov.b32 	%r14, %f10;
	shfl.sync.down.b32	%r15|%p5, %r14, 2, 31, %r4;
	mov.b32 	%f11, %r15;
	add.f32 	%f12, %f10, %f11;
	mov.b32 	%r16, %f12;
	shfl.sync.down.b32	%r17|%p6, %r16, 1, 31, %r4;
	mov.b32 	%f13, %r17;
	add.f32 	%f3, %f12, %f13;
	and.b32  	%r18, %r1, 31;
	setp.ne.s32 	%p7, %r18, 0;
	@%p7 bra 	$L__BB0_4;
	shr.u32 	%r19, %r2, 5;
	cvta.to.global.u64 	%rd6, %rd2;
	mul.wide.u32 	%rd7, %r19, 4;
	add.s64 	%rd8, %rd6, %rd7;
	st.global.f32 	[%rd8], %f3;
$L__BB0_4:
	ret;

}


// ===== COMPILED SASS (sm_100) =====

	.target	sm_100

	.elftype	@"ET_EXEC"


//--------------------- .note.nv.tkinfo           --------------------------
	.section	.note.nv.tkinfo,"",@"SHT_NOTE"
	.sectionflags	@"SHF_NOTE_NV_TKINFO"
	.tkinfo
        /*0018*/ 	.word	0x00000002
        /*0030*/ 	.string	""
        /*0030*/ 	.string	"ptxas"
        /*0030*/ 	.string	"Cuda compilation tools, release 13.0, V13.0.88"
        /*0030*/ 	.string	"Build cuda_13.0.r13.0/compiler.36424714_0"
        /*0030*/ 	.string	"-arch sm_100 -m 64 "



//--------------------- .note.nv.cuinfo           --------------------------
	.section	.note.nv.cuinfo,"",@"SHT_NOTE"
	.sectionflags	@"SHF_NOTE_NV_CUINFO"
        /*0018*/ 	.short	0x0002
        /*001a*/ 	.short	0x0064
        /*001c*/ 	.short	0x0082
	.zero		2


//--------------------- .nv.info                  --------------------------
	.section	.nv.info,"",@"SHT_CUDA_INFO"
	.align	4


	//----- nvinfo : EIATTR_REGCOUNT
	.align		4
        /*0000*/ 	.byte	0x04, 0x2f
        /*0002*/ 	.short	(.L_1 - .L_0)
	.align		4
.L_0:
        /*0004*/ 	.word	index@(_Z15warp_reduce_sumPKfPfi)
        /*0008*/ 	.word	0x00000010


	//----- nvinfo : EIATTR_FRAME_SIZE
	.align		4
.L_1:
        /*000c*/ 	.byte	0x04, 0x11
        /*000e*/ 	.short	(.L_3 - .L_2)
	.align		4
.L_2:
        /*0010*/ 	.word	index@(_Z15warp_reduce_sumPKfPfi)
        /*0014*/ 	.word	0x00000000


	//----- nvinfo : EIATTR_MIN_STACK_SIZE
	.align		4
.L_3:
        /*0018*/ 	.byte	0x04, 0x12
        /*001a*/ 	.short	(.L_5 - .L_4)
	.align		4
.L_4:
        /*001c*/ 	.word	index@(_Z15warp_reduce_sumPKfPfi)
        /*0020*/ 	.word	0x00000000
.L_5:


//--------------------- .nv.compat                --------------------------
	.section	.nv.compat,"",@"SHT_CUDA_COMPAT_INFO"
	.align	4
        /*0000*/ 	.byte	0x02, 0x09, 0x00, 0x00, 0x02, 0x02, 0x01, 0x00, 0x02, 0x05, 0x05, 0x00, 0x03, 0x07, 0x01, 0x01
        /*0010*/ 	.byte	0x02, 0x03, 0x00, 0x00, 0x02, 0x06, 0x01, 0x00, 0x04, 0x0b, 0x08, 0x00, 0x09, 0x00, 0x00, 0x00
        /*0020*/ 	.byte	0x00, 0x00, 0x00, 0x00


//--------------------- .nv.info._Z15warp_reduce_sumPKfPfi --------------------------
	.section	.nv.info._Z15warp_reduce_sumPKfPfi,"",@"SHT_CUDA_INFO"
	.sectionflags	@""
	.align	4


	//----- nvinfo : EIATTR_CUDA_API_VERSION
	.align		4
        /*0000*/ 	.byte	0x04, 0x37
        /*0002*/ 	.short	(.L_7 - .L_6)
.L_6:
        /*0004*/ 	.word	0x00000082


	//----- nvinfo : EIATTR_KPARAM_INFO
	.align		4
.L_7:
        /*0008*/ 	.byte	0x04, 0x17
        /*000a*/ 	.short	(.L_9 - .L_8)
.L_8:
        /*000c*/ 	.word	0x00000000
        /*0010*/ 	.short	0x0002
        /*0012*/ 	.short	0x0010
        /*0014*/ 	.byte	0x00, 0xf0, 0x11, 0x00


	//----- nvinfo : EIATTR_KPARAM_INFO
	.align		4
.L_9:
        /*0018*/ 	.byte	0x04, 0x17
        /*001a*/ 	.short	(.L_11 - .L_10)
.L_10:
        /*001c*/ 	.word	0x00000000
        /*0020*/ 	.short	0x0001
        /*0022*/ 	.short	0x0008
        /*0024*/ 	.byte	0x00, 0xf5, 0x21, 0x00


	//----- nvinfo : EIATTR_KPARAM_INFO
	.align		4
.L_11:
        /*0028*/ 	.byte	0x04, 0x17
        /*002a*/ 	.short	(.L_13 - .L_12)
.L_12:
        /*002c*/ 	.word	0x00000000
        /*0030*/ 	.short	0x0000
        /*0032*/ 	.short	0x0000
        /*0034*/ 	.byte	0x00, 0xf5, 0x21, 0x00


	//----- nvinfo : EIATTR_SPARSE_MMA_MASK
	.align		4
.L_13:
        /*0038*/ 	.byte	0x03, 0x50
        /*003a*/ 	.short	0x0000


	//----- nvinfo : EIATTR_MAXREG_COUNT
	.align		4
        /*003c*/ 	.byte	0x03, 0x1b
        /*003e*/ 	.short	0x00ff


	//----- nvinfo : EIATTR_MERCURY_ISA_VERSION
	.align		4
        /*0040*/ 	.byte	0x03, 0x5f
        /*0042*/ 	.short	0x0101


	//----- nvinfo : EIATTR_COOP_GROUP_MASK_REGIDS
	.align		4
        /*0044*/ 	.byte	0x04, 0x29
        /*0046*/ 	.short	(.L_15 - .L_14)


	//   ....[0]....
.L_14:
        /*0048*/ 	.word	0x05000000


	//   ....[1]....
        /*004c*/ 	.word	0x05000000


	//   ....[2]....
        /*0050*/ 	.word	0x05000000


	//   ....[3]....
        /*0054*/ 	.word	0x05000000


	//   ....[4]....
        /*0058*/ 	.word	0x05000000


	//----- nvinfo : EIATTR_COOP_GROUP_INSTR_OFFSETS
	.align		4
.L_15:
        /*005c*/ 	.byte	0x04, 0x28
        /*005e*/ 	.short	(.L_17 - .L_16)


	//   ....[0]....
.L_16:
        /*0060*/ 	.word	0x00000100


	//   ....[1]....
        /*0064*/ 	.word	0x00000130


	//   ....[2]....
        /*0068*/ 	.word	0x00000150


	//   ....[3]....
        /*006c*/ 	.word	0x00000170


	//   ....[4]....
        /*0070*/ 	.word	0x00000190


	//----- nvinfo : EIATTR_VRC_CTA_INIT_COUNT
	.align		4
.L_17:
        /*0074*/ 	.byte	0x02, 0x4a
	.zero		1
	.zero		1


	//----- nvinfo : EIATTR_EXIT_INSTR_OFFSETS
	.align		4
        /*0078*/ 	.byte	0x04, 0x1c
        /*007a*/ 	.short	(.L_19 - .L_18)


	//   ....[0]....
.L_18:
        /*007c*/ 	.word	0x000001a0


	//   ....[1]....
        /*0080*/ 	.word	0x00000200


	//----- nvinfo : EIATTR_CRS_STACK_SIZE
	.align		4
.L_19:
        /*0084*/ 	.byte	0x04, 0x1e
        /*0086*/ 	.short	(.L_21 - .L_20)
.L_20:
        /*0088*/ 	.word	0x00000000


	//----- nvinfo : EIATTR_CBANK_PARAM_SIZE
	.align		4
.L_21:
        /*008c*/ 	.byte	0x03, 0x19
        /*008e*/ 	.short	0x0014


	//----- nvinfo : EIATTR_PARAM_CBANK
	.align		4
        /*0090*/ 	.byte	0x04, 0x0a
        /*0092*/ 	.short	(.L_23 - .L_22)
	.align		4
.L_22:
        /*0094*/ 	.word	index@(.nv.constant0._Z15warp_reduce_sumPKfPfi)
        /*0098*/ 	.short	0x0380
        /*009a*/ 	.short	0x0014


	//----- nvinfo : EIATTR_SW_WAR
	.align		4
.L_23:
        /*009c*/ 	.byte	0x04, 0x36
        /*009e*/ 	.short	(.L_25 - .L_24)
.L_24:
        /*00a0*/ 	.word	0x00000008
.L_25:


//--------------------- .nv.callgraph             --------------------------
	.section	.nv.callgraph,"",@"SHT_CUDA_CALLGRAPH"
	.align	4
	.sectionentsize	8
	.align		4
        /*0000*/ 	.word	0x00000000
	.align		4
        /*0004*/ 	.word	0xffffffff
	.align		4
        /*0008*/ 	.word	0x00000000
	.align		4
        /*000c*/ 	.word	0xfffffffe
	.align		4
        /*0010*/ 	.word	0x00000000
	.align		4
        /*0014*/ 	.word	0xfffffffd
	.align		4
        /*0018*/ 	.word	0x00000000
	.align		4
        /*001c*/ 	.word	0xfffffffc


//--------------------- .text._Z15warp_reduce_sumPKfPfi --------------------------
	.section	.text._Z15warp_reduce_sumPKfPfi,"ax",@progbits
	.align	128
        .global         _Z15warp_reduce_sumPKfPfi
        .type           _Z15warp_reduce_sumPKfPfi,@function
        .size           _Z15warp_reduce_sumPKfPfi,(.L_x_3 - _Z15warp_reduce_sumPKfPfi)
        .other          _Z15warp_reduce_sumPKfPfi,@"STO_CUDA_ENTRY STV_DEFAULT"
_Z15warp_reduce_sumPKfPfi:
.text._Z15warp_reduce_sumPKfPfi:
[----:B------:R-:W-:Y:S01]  /*0000*/  LDC R1, c[0x0][0x37c] ;  /* 0x0000df00ff017b82 */ /* 0x000fe20000000800 */
[----:B------:R-:W0:Y:S07]  /*0010*/  S2R R4, SR_TID.X ;  /* 0x0000000000047919 */ /* 0x000e2e0000002100 */
[----:B------:R-:W0:Y:S01]  /*0020*/  S2UR UR4, SR_CTAID.X ;  /* 0x00000000000479c3 */ /* 0x000e220000002500 */
[----:B------:R-:W1:Y:S01]  /*0030*/  LDCU UR5, c[0x0][0x390] ;  /* 0x00007200ff0577ac */ /* 0x000e620008000800 */
[----:B------:R-:W-:Y:S01]  /*0040*/  VOTE.ANY R0, PT, PT ;  /* 0x0000000000007806 */ /* 0x000fe200038e0100 */
[----:B------:R-:W-:Y:S01]  /*0050*/  BSSY.RECONVERGENT B0, `(.L_x_0) ;  /* 0x000000a000007945 */ /* 0x000fe20003800200 */
[----:B------:R-:W-:-:S04]  /*0060*/  HFMA2 R3, -RZ, RZ, 0, 0 ;  /* 0x00000000ff037431 */ /* 0x000fc800000001ff */
[----:B------:R-:W0:Y:S02]  /*0070*/  LDC R5, c[0x0][0x360] ;  /* 0x0000d800ff057b82 */ /* 0x000e240000000800 */
[----:B0-----:R-:W-:-:S05]  /*0080*/  IMAD R5, R5, UR4, R4 ;  /* 0x0000000405057c24 */ /* 0x001fca000f8e0204 */
[----:B-1----:R-:W-:Y:S01]  /*0090*/  ISETP.GE.AND P0, PT, R5, UR5, PT ;  /* 0x0000000505007c0c */ /* 0x002fe2000bf06270 */
[----:B------:R-:W0:-:S12]  /*00a0*/  LDCU.64 UR4, c[0x0][0x358] ;  /* 0x00006b00ff0477ac */ /* 0x000e180008000a00 */
[----:B------:R-:W-:Y:S05]  /*00b0*/  @P0 BRA `(.L_x_1) ;  /* 0x00000000000c0947 */ /* 0x000fea0003800000 */
[----:B------:R-:W1:Y:S02]  /*00c0*/  LDC.64 R2, c[0x0][0x380] ;  /* 0x0000e000ff027b82 */ /* 0x000e640000000a00 */
[----:B-1----:R-:W-:-:S06]  /*00d0*/  IMAD.WIDE R2, R5, 0x4, R2 ;  /* 0x0000000405027825 */ /* 0x002fcc00078e0202 */
[----:B0-----:R1:W5:Y:S02]  /*00e0*/  LDG.E.CONSTANT R3, desc[UR4][R2.64] ;  /* 0x0000000402037981 */ /* 0x001364000c1e9900 */
.L_x_1:
[----:B0-----:R-:W-:Y:S05]  /*00f0*/  BSYNC.RECONVERGENT B0 ;  /* 0x0000000000007941 */ /* 0x001fea0003800200 */
.L_x_0:
[----:B-1---5:R-:W0:Y:S01]  /*0100*/  SHFL.DOWN PT, R2, R3, 0x10, 0x1f ;  /* 0x0a001f0003027f89 */ /* 0x022e2200000e0000 */
[----:B------:R-:W-:Y:S01]  /*0110*/  LOP3.LUT P0, RZ, R4, 0x1f, RZ, 0xc0, !PT ;  /* 0x0000001f04ff7812 */ /* 0x000fe2000780c0ff */
[----:B0-----:R-:W-:-:S05]  /*0120*/  FADD R7, R2, R3 ;  /* 0x0000000302077221 */ /* 0x001fca0000000000 */
[----:B------:R-:W0:Y:S02]  /*0130*/  SHFL.DOWN PT, R2, R7, 0x8, 0x1f ;  /* 0x09001f0007027f89 */ /* 0x000e2400000e0000 */
[----:B0-----:R-:W-:-:S05]  /*0140*/  FADD R9, R7, R2 ;  /* 0x0000000207097221 */ /* 0x001fca0000000000 */
[----:B------:R-:W0:Y:S02]  /*0150*/  SHFL.DOWN PT, R2, R9, 0x4, 0x1f ;  /* 0x08801f0009027f89 */ /* 0x000e2400000e0000 */
[----:B0-----:R-:W-:-:S05]  /*0160*/  FADD R11, R9, R2 ;  /* 0x00000002090b7221 */ /* 0x001fca0000000000 */
[----:B------:R-:W0:Y:S02]  /*0170*/  SHFL.DOWN PT, R2, R11, 0x2, 0x1f ;  /* 0x08401f000b027f89 */ /* 0x000e2400000e0000 */
[----:B0-----:R-:W-:-:S05]  /*0180*/  FADD R13, R11, R2 ;  /* 0x000000020b0d7221 */ /* 0x001fca0000000000 */
[----:B------:R0:W1:Y:S01]  /*0190*/  SHFL.DOWN PT, R4, R13, 0x1, 0x1f ;  /* 0x08201f000d047f89 */ /* 0x00006200000e0000 */
[----:B------:R-:W-:Y:S05]  /*01a0*/  @P0 EXIT ;  /* 0x000000000000094d */ /* 0x000fea0003800000 */
[----:B------:R-:W2:Y:S01]  /*01b0*/  LDC.64 R2, c[0x0][0x388] ;  /* 0x0000e200ff027b82 */ /* 0x000ea20000000a00 */
[----:B------:R-:W-:Y:S01]  /*01c0*/  SHF.R.U32.HI R5, RZ, 0x5, R5 ;  /* 0x00000005ff057819 */ /* 0x000fe20000011605 */
[----:B01----:R-:W-:-:S04]  /*01d0*/  FADD R13, R13, R4 ;  /* 0x000000040d0d7221 */ /* 0x003fc80000000000 */
[----:B--2---:R-:W-:-:S05]  /*01e0*/  IMAD.WIDE.U32 R2, R5, 0x4, R2 ;  /* 0x0000000405027825 */ /* 0x004fca00078e0002 */
[----:B------:R-:W-:Y:S01]  /*01f0*/  STG.E desc[UR4][R2.64], R13 ;  /* 0x0000000d02007986 */ /* 0x000fe2000c101904 */
[----:B------:R-:W-:Y:S05]  /*0200*/  EXIT ;  /* 0x000000000000794d */ /* 0x000fea0003800000 */
.L_x_2:
[----:B------:R-:W-:-:S00]  /*0210*/  BRA `(.L_x_2) ;  /* 0xfffffffc00fc7947 */ /* 0x000fc0000383ffff */
[----:B------:R-:W-:-:S00]  /*0220*/  NOP ;  /* 0x0000000000007918 */ /* 0x000fc00000000000 */
        /* <DEDUP_REMOVED lines=13> */
.L_x_3:


//--------------------- .nv.shared.reserved.0     --------------------------
	.section	.nv.shared.reserved.0,"aw",@nobits
	.weak		__nv_reservedSMEM_offset_0_alias
	.size		__nv_reservedSMEM_offset_0_alias, 0, 64
	.other		__nv_reservedSMEM_offset_0_alias,@"STO_CUDA_RESERVED_SHARED STV_DEFAULT"
__nv_reservedSMEM_offset_0_alias:
	.zero		0
	.zero		64


//--------------------- .nv.constant0._Z15warp_reduce_sumPKfPfi --------------------------
	.section	.nv.constant0._Z15warp_reduce_sumPKfPfi,"a",@progbits
	.sectionflags	@""
	.align	4
.nv.constant0._Z15warp_reduce_sumPKfPfi:
	.zero		916


//--------------------- SYMBOLS --------------------------

	.type		.nv.reservedSmem.offset0,@object
	.size		.nv.reservedSmem.offset0,0x4
